//
// Generated by NVIDIA NVVM Compiler
//
// Compiler Build ID: CL-36424714
// Cuda compilation tools, release 13.0, V13.0.88
// Based on NVVM 20.0.0
//

.version 9.0
.target sm_100
.address_size 64

	// .globl	_Z19fft16_simple_kernelPK6float2PS_i
.const .align 4 .b8 TWIDDLE_16_COS[32] = {0, 0, 128, 63, 102, 131, 108, 63, 247, 4, 53, 63, 7, 239, 195, 62, 0, 0, 0, 0, 7, 239, 195, 190, 247, 4, 53, 191, 102, 131, 108, 191};
.const .align 4 .b8 TWIDDLE_16_SIN[32] = {0, 0, 0, 0, 7, 239, 195, 190, 247, 4, 53, 191, 102, 131, 108, 191, 0, 0, 128, 191, 102, 131, 108, 191, 247, 4, 53, 191, 7, 239, 195, 190};
// _ZZ19fft16_simple_kernelPK6float2PS_iE4data has been demoted

.visible .entry _Z19fft16_simple_kernelPK6float2PS_i(
	.param .u64 .ptr .align 1 _Z19fft16_simple_kernelPK6float2PS_i_param_0,
	.param .u64 .ptr .align 1 _Z19fft16_simple_kernelPK6float2PS_i_param_1,
	.param .u32 _Z19fft16_simple_kernelPK6float2PS_i_param_2
)
{
	.reg .pred 	%p<6>;
	.reg .b16 	%rs<13>;
	.reg .b32 	%r<35>;
	.reg .b32 	%f<65>;
	.reg .b64 	%rd<24>;
	// demoted variable
	.shared .align 8 .b8 _ZZ19fft16_simple_kernelPK6float2PS_iE4data[128];
	ld.param.u64 	%rd1, [_Z19fft16_simple_kernelPK6float2PS_i_param_0];
	ld.param.u64 	%rd2, [_Z19fft16_simple_kernelPK6float2PS_i_param_1];
	ld.param.u32 	%r4, [_Z19fft16_simple_kernelPK6float2PS_i_param_2];
	mov.u32 	%r1, %ctaid.x;
	mov.u32 	%r2, %tid.x;
	setp.ge.s32 	%p1, %r1, %r4;
	@%p1 bra 	$L__BB0_10;
	cvta.to.global.u64 	%rd3, %rd1;
	shl.b32 	%r5, %r1, 4;
	add.s32 	%r3, %r5, %r2;
	cvt.u16.u32 	%rs1, %r2;
	and.b16  	%rs2, %rs1, 8;
	shl.b16 	%rs3, %rs1, 1;
	and.b16  	%rs4, %rs3, 4;
	shl.b16 	%rs5, %rs1, 3;
	and.b16  	%rs6, %rs5, 8;
	or.b16  	%rs7, %rs6, %rs4;
	shr.u16 	%rs8, %rs1, 1;
	and.b16  	%rs9, %rs8, 2;
	or.b16  	%rs10, %rs7, %rs9;
	shr.u16 	%rs11, %rs2, 3;
	or.b16  	%rs12, %rs10, %rs11;
	mul.wide.u32 	%rd4, %r3, 8;
	add.s64 	%rd5, %rd3, %rd4;
	ld.global.nc.v2.f32 	{%f1, %f2}, [%rd5];
	mul.wide.u16 	%r6, %rs12, 8;
	mov.u32 	%r7, _ZZ19fft16_simple_kernelPK6float2PS_iE4data;
	add.s32 	%r8, %r7, %r6;
	st.shared.v2.f32 	[%r8], {%f1, %f2};
	bar.sync 	0;
	setp.gt.u32 	%p2, %r2, 7;
	@%p2 bra 	$L__BB0_3;
	ld.const.f32 	%f3, [TWIDDLE_16_COS];
	ld.const.f32 	%f4, [TWIDDLE_16_SIN];
	shl.b32 	%r9, %r2, 4;
	add.s32 	%r11, %r7, %r9;
	ld.shared.v2.f32 	{%f5, %f6}, [%r11];
	ld.shared.v2.f32 	{%f7, %f8}, [%r11+8];
	mul.f32 	%f9, %f3, %f7;
	mul.f32 	%f10, %f4, %f8;
	sub.f32 	%f11, %f9, %f10;
	mul.f32 	%f12, %f3, %f8;
	fma.rn.f32 	%f13, %f4, %f7, %f12;
	add.f32 	%f14, %f5, %f11;
	add.f32 	%f15, %f6, %f13;
	st.shared.v2.f32 	[%r11], {%f14, %f15};
	sub.f32 	%f16, %f5, %f11;
	sub.f32 	%f17, %f6, %f13;
	st.shared.v2.f32 	[%r11+8], {%f16, %f17};
$L__BB0_3:
	setp.gt.u32 	%p3, %r2, 7;
	bar.sync 	0;
	@%p3 bra 	$L__BB0_5;
	and.b32  	%r12, %r2, 1;
	shl.b32 	%r13, %r2, 1;
	and.b32  	%r14, %r13, 12;
	or.b32  	%r15, %r12, %r14;
	shl.b32 	%r16, %r2, 2;
	and.b32  	%r17, %r16, 4;
	mul.wide.u32 	%rd6, %r17, 4;
	mov.u64 	%rd7, TWIDDLE_16_COS;
	add.s64 	%rd8, %rd7, %rd6;
	ld.const.f32 	%f18, [%rd8];
	mov.u64 	%rd9, TWIDDLE_16_SIN;
	add.s64 	%rd10, %rd9, %rd6;
	ld.const.f32 	%f19, [%rd10];
	shl.b32 	%r18, %r15, 3;
	add.s32 	%r20, %r7, %r18;
	ld.shared.v2.f32 	{%f20, %f21}, [%r20];
	ld.shared.v2.f32 	{%f22, %f23}, [%r20+16];
	mul.f32 	%f24, %f18, %f22;
	mul.f32 	%f25, %f19, %f23;
	sub.f32 	%f26, %f24, %f25;
	mul.f32 	%f27, %f18, %f23;
	fma.rn.f32 	%f28, %f19, %f22, %f27;
	add.f32 	%f29, %f20, %f26;
	add.f32 	%f30, %f21, %f28;
	st.shared.v2.f32 	[%r20], {%f29, %f30};
	sub.f32 	%f31, %f20, %f26;
	sub.f32 	%f32, %f21, %f28;
	st.shared.v2.f32 	[%r20+16], {%f31, %f32};
$L__BB0_5:
	setp.gt.u32 	%p4, %r2, 7;
	bar.sync 	0;
	@%p4 bra 	$L__BB0_7;
	and.b32  	%r21, %r2, 3;
	shl.b32 	%r22, %r2, 1;
	and.b32  	%r23, %r22, 8;
	or.b32  	%r24, %r21, %r23;
	and.b32  	%r25, %r22, 6;
	mul.wide.u32 	%rd11, %r25, 4;
	mov.u64 	%rd12, TWIDDLE_16_COS;
	add.s64 	%rd13, %rd12, %rd11;
	ld.const.f32 	%f33, [%rd13];
	mov.u64 	%rd14, TWIDDLE_16_SIN;
	add.s64 	%rd15, %rd14, %rd11;
	ld.const.f32 	%f34, [%rd15];
	shl.b32 	%r26, %r24, 3;
	add.s32 	%r28, %r7, %r26;
	ld.shared.v2.f32 	{%f35, %f36}, [%r28];
	ld.shared.v2.f32 	{%f37, %f38}, [%r28+32];
	mul.f32 	%f39, %f33, %f37;
	mul.f32 	%f40, %f34, %f38;
	sub.f32 	%f41, %f39, %f40;
	mul.f32 	%f42, %f33, %f38;
	fma.rn.f32 	%f43, %f34, %f37, %f42;
	add.f32 	%f44, %f35, %f41;
	add.f32 	%f45, %f36, %f43;
	st.shared.v2.f32 	[%r28], {%f44, %f45};
	sub.f32 	%f46, %f35, %f41;
	sub.f32 	%f47, %f36, %f43;
	st.shared.v2.f32 	[%r28+32], {%f46, %f47};
$L__BB0_7:
	setp.gt.u32 	%p5, %r2, 7;
	bar.sync 	0;
	@%p5 bra 	$L__BB0_9;
	mul.wide.u32 	%rd16, %r2, 4;
	mov.u64 	%rd17, TWIDDLE_16_COS;
	add.s64 	%rd18, %rd17, %rd16;
	ld.const.f32 	%f48, [%rd18];
	mov.u64 	%rd19, TWIDDLE_16_SIN;
	add.s64 	%rd20, %rd19, %rd16;
	ld.const.f32 	%f49, [%rd20];
	shl.b32 	%r29, %r2, 3;
	add.s32 	%r31, %r7, %r29;
	ld.shared.v2.f32 	{%f50, %f51}, [%r31];
	ld.shared.v2.f32 	{%f52, %f53}, [%r31+64];
	mul.f32 	%f54, %f48, %f52;
	mul.f32 	%f55, %f49, %f53;
	sub.f32 	%f56, %f54, %f55;
	mul.f32 	%f57, %f48, %f53;
	fma.rn.f32 	%f58, %f49, %f52, %f57;
	add.f32 	%f59, %f50, %f56;
	add.f32 	%f60, %f51, %f58;
	st.shared.v2.f32 	[%r31], {%f59, %f60};
	sub.f32 	%f61, %f50, %f56;
	sub.f32 	%f62, %f51, %f58;
	st.shared.v2.f32 	[%r31+64], {%f61, %f62};
$L__BB0_9:
	bar.sync 	0;
	shl.b32 	%r32, %r2, 3;
	add.s32 	%r34, %r7, %r32;
	ld.shared.v2.f32 	{%f63, %f64}, [%r34];
	cvta.to.global.u64 	%rd21, %rd2;
	add.s64 	%rd23, %rd21, %rd4;
	st.global.v2.f32 	[%rd23], {%f63, %f64};
$L__BB0_10:
	ret;

}


// ===== COMPILED SASS (sm_100) =====

	.target	sm_100

	.elftype	@"ET_EXEC"


//--------------------- .note.nv.tkinfo           --------------------------
	.section	.note.nv.tkinfo,"",@"SHT_NOTE"
	.sectionflags	@"SHF_NOTE_NV_TKINFO"
	.tkinfo
        /*0018*/ 	.word	0x00000002
        /*0030*/ 	.string	""
        /*0030*/ 	.string	"ptxas"
        /*0030*/ 	.string	"Cuda compilation tools, release 13.0, V13.0.88"
        /*0030*/ 	.string	"Build cuda_13.0.r13.0/compiler.36424714_0"
        /*0030*/ 	.string	"-arch sm_100 -m 64 "



//--------------------- .note.nv.cuinfo           --------------------------
	.section	.note.nv.cuinfo,"",@"SHT_NOTE"
	.sectionflags	@"SHF_NOTE_NV_CUINFO"
        /*0018*/ 	.short	0x0002
        /*001a*/ 	.short	0x0064
        /*001c*/ 	.short	0x0082
	.zero		2


//--------------------- .nv.info                  --------------------------
	.section	.nv.info,"",@"SHT_CUDA_INFO"
	.align	4


	//----- nvinfo : EIATTR_REGCOUNT
	.align		4
        /*0000*/ 	.byte	0x04, 0x2f
        /*0002*/ 	.short	(.L_3 - .L_2)
	.align		4
.L_2:
        /*0004*/ 	.word	index@(_Z19fft16_simple_kernelPK6float2PS_i)
        /*0008*/ 	.word	0x00000011


	//----- nvinfo : EIATTR_FRAME_SIZE
	.align		4
.L_3:
        /*000c*/ 	.byte	0x04, 0x11
        /*000e*/ 	.short	(.L_5 - .L_4)
	.align		4
.L_4:
        /*0010*/ 	.word	index@(_Z19fft16_simple_kernelPK6float2PS_i)
        /*0014*/ 	.word	0x00000000


	//----- nvinfo : EIATTR_MIN_STACK_SIZE
	.align		4
.L_5:
        /*0018*/ 	.byte	0x04, 0x12
        /*001a*/ 	.short	(.L_7 - .L_6)
	.align		4
.L_6:
        /*001c*/ 	.word	index@(_Z19fft16_simple_kernelPK6float2PS_i)
        /*0020*/ 	.word	0x00000000
.L_7:


//--------------------- .nv.compat                --------------------------
	.section	.nv.compat,"",@"SHT_CUDA_COMPAT_INFO"
	.align	4
        /*0000*/ 	.byte	0x02, 0x09, 0x00, 0x00, 0x02, 0x02, 0x01, 0x00, 0x02, 0x05, 0x05, 0x00, 0x03, 0x07, 0x01, 0x01
        /*0010*/ 	.byte	0x02, 0x03, 0x00, 0x00, 0x02, 0x06, 0x01, 0x00, 0x04, 0x0b, 0x08, 0x00, 0x09, 0x00, 0x00, 0x00
        /*0020*/ 	.byte	0x00, 0x00, 0x00, 0x00


//--------------------- .nv.info._Z19fft16_simple_kernelPK6float2PS_i --------------------------
	.section	.nv.info._Z19fft16_simple_kernelPK6float2PS_i,"",@"SHT_CUDA_INFO"
	.sectionflags	@""
	.align	4


	//----- nvinfo : EIATTR_CUDA_API_VERSION
	.align		4
        /*0000*/ 	.byte	0x04, 0x37
        /*0002*/ 	.short	(.L_9 - .L_8)
.L_8:
        /*0004*/ 	.word	0x00000082


	//----- nvinfo : EIATTR_KPARAM_INFO
	.align		4
.L_9:
        /*0008*/ 	.byte	0x04, 0x17
        /*000a*/ 	.short	(.L_11 - .L_10)
.L_10:
        /*000c*/ 	.word	0x00000000
        /*0010*/ 	.short	0x0002
        /*0012*/ 	.short	0x0010
        /*0014*/ 	.byte	0x00, 0xf0, 0x11, 0x00


	//----- nvinfo : EIATTR_KPARAM_INFO
	.align		4
.L_11:
        /*0018*/ 	.byte	0x04, 0x17
        /*001a*/ 	.short	(.L_13 - .L_12)
.L_12:
        /*001c*/ 	.word	0x00000000
        /*0020*/ 	.short	0x0001
        /*0022*/ 	.short	0x0008
        /*0024*/ 	.byte	0x00, 0xf5, 0x21, 0x00


	//----- nvinfo : EIATTR_KPARAM_INFO
	.align		4
.L_13:
        /*0028*/ 	.byte	0x04, 0x17
        /*002a*/ 	.short	(.L_15 - .L_14)
.L_14:
        /*002c*/ 	.word	0x00000000
        /*0030*/ 	.short	0x0000
        /*0032*/ 	.short	0x0000
        /*0034*/ 	.byte	0x00, 0xf5, 0x21, 0x00


	//----- nvinfo : EIATTR_SPARSE_MMA_MASK
	.align		4
.L_15:
        /*0038*/ 	.byte	0x03, 0x50
        /*003a*/ 	.short	0x0000


	//----- nvinfo : EIATTR_MAXREG_COUNT
	.align		4
        /*003c*/ 	.byte	0x03, 0x1b
        /*003e*/ 	.short	0x00ff


	//----- nvinfo : EIATTR_NUM_BARRIERS
	.align		4
        /*0040*/ 	.byte	0x02, 0x4c
        /*0042*/ 	.byte	0x01
	.zero		1


	//----- nvinfo : EIATTR_MERCURY_ISA_VERSION
	.align		4
        /*0044*/ 	.byte	0x03, 0x5f
        /*0046*/ 	.short	0x0101


	//----- nvinfo : EIATTR_VRC_CTA_INIT_COUNT
	.align		4
        /*0048*/ 	.byte	0x02, 0x4a
	.zero		1
	.zero		1


	//----- nvinfo : EIATTR_EXIT_INSTR_OFFSETS
	.align		4
        /*004c*/ 	.byte	0x04, 0x1c
        /*004e*/ 	.short	(.L_17 - .L_16)


	//   ....[0]....
.L_16:
        /*0050*/ 	.word	0x00000040


	//   ....[1]....
        /*0054*/ 	.word	0x00000740


	//----- nvinfo : EIATTR_CRS_STACK_SIZE
	.align		4
.L_17:
        /*0058*/ 	.byte	0x04, 0x1e
        /*005a*/ 	.short	(.L_19 - .L_18)
.L_18:
        /*005c*/ 	.word	0x00000000


	//----- nvinfo : EIATTR_CBANK_PARAM_SIZE
	.align		4
.L_19:
        /*0060*/ 	.byte	0x03, 0x19
        /*0062*/ 	.short	0x0014


	//----- nvinfo : EIATTR_PARAM_CBANK
	.align		4
        /*0064*/ 	.byte	0x04, 0x0a
        /*0066*/ 	.short	(.L_21 - .L_20)
	.align		4
.L_20:
        /*0068*/ 	.word	index@(.nv.constant0._Z19fft16_simple_kernelPK6float2PS_i)
        /*006c*/ 	.short	0x0380
        /*006e*/ 	.short	0x0014


	//----- nvinfo : EIATTR_SW_WAR
	.align		4
.L_21:
        /*0070*/ 	.byte	0x04, 0x36
        /*0072*/ 	.short	(.L_23 - .L_22)
.L_22:
        /*0074*/ 	.word	0x00000008
.L_23:


//--------------------- .nv.callgraph             --------------------------
	.section	.nv.callgraph,"",@"SHT_CUDA_CALLGRAPH"
	.align	4
	.sectionentsize	8
	.align		4
        /*0000*/ 	.word	0x00000000
	.align		4
        /*0004*/ 	.word	0xffffffff
	.align		4
        /*0008*/ 	.word	0x00000000
	.align		4
        /*000c*/ 	.word	0xfffffffe
	.align		4
        /*0010*/ 	.word	0x00000000
	.align		4
        /*0014*/ 	.word	0xfffffffd
	.align		4
        /*0018*/ 	.word	0x00000000
	.align		4
        /*001c*/ 	.word	0xfffffffc


//--------------------- .nv.constant3             --------------------------
	.section	.nv.constant3,"a",@progbits
	.align	4
.nv.constant3:
	.type		TWIDDLE_16_COS,@object
	.size		TWIDDLE_16_COS,(TWIDDLE_16_SIN - TWIDDLE_16_COS)
TWIDDLE_16_COS:
        /*0000*/ 	.byte	0x00, 0x00, 0x80, 0x3f, 0x66, 0x83, 0x6c, 0x3f, 0xf7, 0x04, 0x35, 0x3f, 0x07, 0xef, 0xc3, 0x3e
        /*0010*/ 	.byte	0x00, 0x00, 0x00, 0x00, 0x07, 0xef, 0xc3, 0xbe, 0xf7, 0x04, 0x35, 0xbf, 0x66, 0x83, 0x6c, 0xbf
	.type		TWIDDLE_16_SIN,@object
	.size		TWIDDLE_16_SIN,(.L_1 - TWIDDLE_16_SIN)
TWIDDLE_16_SIN:
        /*0020*/ 	.byte	0x00, 0x00, 0x00, 0x00, 0x07, 0xef, 0xc3, 0xbe, 0xf7, 0x04, 0x35, 0xbf, 0x66, 0x83, 0x6c, 0xbf
        /*0030*/ 	.byte	0x00, 0x00, 0x80, 0xbf, 0x66, 0x83, 0x6c, 0xbf, 0xf7, 0x04, 0x35, 0xbf, 0x07, 0xef, 0xc3, 0xbe
.L_1:


//--------------------- .text._Z19fft16_simple_kernelPK6float2PS_i --------------------------
	.section	.text._Z19fft16_simple_kernelPK6float2PS_i,"ax",@progbits
	.align	128
        .global         _Z19fft16_simple_kernelPK6float2PS_i
        .type           _Z19fft16_simple_kernelPK6float2PS_i,@function
        .size           _Z19fft16_simple_kernelPK6float2PS_i,(.L_x_9 - _Z19fft16_simple_kernelPK6float2PS_i)
        .other          _Z19fft16_simple_kernelPK6float2PS_i,@"STO_CUDA_ENTRY STV_DEFAULT"
_Z19fft16_simple_kernelPK6float2PS_i:
.text._Z19fft16_simple_kernelPK6float2PS_i:
[----:B------:R-:W-:Y:S01]  /*0000*/  LDC R1, c[0x0][0x37c] ;  /* 0x0000df00ff017b82 */ /* 0x000fe20000000800 */
[----:B------:R-:W0:Y:S01]  /*0010*/  S2R R3, SR_CTAID.X ;  /* 0x0000000000037919 */ /* 0x000e220000002500 */
[----:B------:R-:W0:Y:S02]  /*0020*/  LDCU UR4, c[0x0][0x390] ;  /* 0x00007200ff0477ac */ /* 0x000e240008000800 */
[----:B0-----:R-:W-:-:S13]  /*0030*/  ISETP.GE.AND P0, PT, R3, UR4, PT ;  /* 0x0000000403007c0c */ /* 0x001fda000bf06270 */
[----:B------:R-:W-:Y:S05]  /*0040*/  @P0 EXIT ;  /* 0x000000000000094d */ /* 0x000fea0003800000 */
[----:B------:R-:W0:Y:S01]  /*0050*/  S2R R2, SR_TID.X ;  /* 0x0000000000027919 */ /* 0x000e220000002100 */
[----:B------:R-:W1:Y:S01]  /*0060*/  LDC.64 R4, c[0x0][0x380] ;  /* 0x0000e000ff047b82 */ /* 0x000e620000000a00 */
[----:B------:R-:W2:Y:S01]  /*0070*/  LDCU.64 UR6, c[0x0][0x358] ;  /* 0x00006b00ff0677ac */ /* 0x000ea20008000a00 */
[----:B0-----:R-:W-:-:S05]  /*0080*/  LEA R0, R3, R2, 0x4 ;  /* 0x0000000203007211 */ /* 0x001fca00078e20ff */
[----:B-1----:R-:W-:-:S06]  /*0090*/  IMAD.WIDE.U32 R4, R0, 0x8, R4 ;  /* 0x0000000800047825 */ /* 0x002fcc00078e0004 */
[----:B--2---:R-:W2:Y:S01]  /*00a0*/  LDG.E.64.CONSTANT R4, desc[UR6][R4.64] ;  /* 0x0000000604047981 */ /* 0x004ea2000c1e9b00 */
[----:B------:R-:W0:Y:S01]  /*00b0*/  S2UR UR5, SR_CgaCtaId ;  /* 0x00000000000579c3 */ /* 0x000e220000008800 */
[C---:B------:R-:W-:Y:S01]  /*00c0*/  SHF.L.U32 R6, R2.reuse, 0x3, RZ ;  /* 0x0000000302067819 */ /* 0x040fe200000006ff */
[----:B------:R-:W-:Y:S01]  /*00d0*/  UMOV UR4, 0x400 ;  /* 0x0000040000047882 */ /* 0x000fe20000000000 */
[C---:B------:R-:W-:Y:S01]  /*00e0*/  SHF.L.U32 R3, R2.reuse, 0x1, RZ ;  /* 0x0000000102037819 */ /* 0x040fe200000006ff */
[----:B------:R-:W-:Y:S01]  /*00f0*/  BSSY.RECONVERGENT B0, `(.L_x_0) ;  /* 0x000001c000007945 */ /* 0x000fe20003800200 */
[----:B------:R-:W-:Y:S02]  /*0100*/  LOP3.LUT R7, R2, 0xffff, RZ, 0xc0, !PT ;  /* 0x0000ffff02077812 */ /* 0x000fe400078ec0ff */
[----:B------:R-:W-:Y:S02]  /*0110*/  LOP3.LUT R6, R6, 0x8, RZ, 0xc0, !PT ;  /* 0x0000000806067812 */ /* 0x000fe400078ec0ff */
[----:B------:R-:W-:-:S02]  /*0120*/  SHF.R.U32.HI R7, RZ, 0x1, R7 ;  /* 0x00000001ff077819 */ /* 0x000fc40000011607 */
[----:B------:R-:W-:Y:S02]  /*0130*/  LOP3.LUT R6, R6, 0x4, R3, 0xf8, !PT ;  /* 0x0000000406067812 */ /* 0x000fe400078ef803 */
[----:B------:R-:W-:Y:S02]  /*0140*/  ISETP.GT.U32.AND P0, PT, R2, 0x7, PT ;  /* 0x000000070200780c */ /* 0x000fe40003f04070 */
[----:B------:R-:W-:Y:S02]  /*0150*/  LOP3.LUT R7, R6, 0x2, R7, 0xf8, !PT ;  /* 0x0000000206077812 */ /* 0x000fe400078ef807 */
[----:B------:R-:W-:-:S04]  /*0160*/  LOP3.LUT R6, R2, 0x8, RZ, 0xc0, !PT ;  /* 0x0000000802067812 */ /* 0x000fc800078ec0ff */
[----:B------:R-:W-:Y:S01]  /*0170*/  LEA.HI R6, R6, R7, RZ, 0x1d ;  /* 0x0000000706067211 */ /* 0x000fe200078fe8ff */
[----:B0-----:R-:W-:-:S06]  /*0180*/  ULEA UR4, UR5, UR4, 0x18 ;  /* 0x0000000405047291 */ /* 0x001fcc000f8ec0ff */
[----:B------:R-:W-:Y:S02]  /*0190*/  LEA R6, R6, UR4, 0x3 ;  /* 0x0000000406067c11 */ /* 0x000fe4000f8e18ff */
[----:B------:R-:W-:-:S03]  /*01a0*/  LEA R12, R2, UR4, 0x3 ;  /* 0x00000004020c7c11 */ /* 0x000fc6000f8e18ff */
[----:B--2---:R0:W-:Y:S01]  /*01b0*/  STS.64 [R6], R4 ;  /* 0x0000000406007388 */ /* 0x0041e20000000a00 */
[----:B------:R-:W-:Y:S06]  /*01c0*/  BAR.SYNC.DEFER_BLOCKING 0x0 ;  /* 0x0000000000007b1d */ /* 0x000fec0000010000 */
[----:B------:R-:W-:Y:S05]  /*01d0*/  @P0 BRA `(.L_x_1) ;  /* 0x0000000000340947 */ /* 0x000fea0003800000 */
[----:B------:R-:W-:Y:S01]  /*01e0*/  LEA R13, R2, UR4, 0x4 ;  /* 0x00000004020d7c11 */ /* 0x000fe2000f8e20ff */
[----:B------:R-:W1:Y:S04]  /*01f0*/  LDCU UR5, c[0x3][0x20] ;  /* 0x00c00400ff0577ac */ /* 0x000e680008000800 */
[----:B0-----:R-:W1:Y:S01]  /*0200*/  LDS.128 R4, [R13] ;  /* 0x000000000d047984 */ /* 0x001e620000000c00 */
[----:B------:R-:W0:Y:S01]  /*0210*/  LDCU UR8, c[0x3][URZ] ;  /* 0x00c00000ff0877ac */ /* 0x000e220008000800 */
[C---:B-1----:R-:W-:Y:S01]  /*0220*/  FMUL R9, R7.reuse, UR5 ;  /* 0x0000000507097c20 */ /* 0x042fe20008400000 */
[----:B0-----:R-:W-:-:S03]  /*0230*/  FMUL R7, R7, UR8 ;  /* 0x0000000807077c20 */ /* 0x001fc60008400000 */
[C---:B------:R-:W-:Y:S01]  /*0240*/  FFMA R9, R6.reuse, UR8, -R9 ;  /* 0x0000000806097c23 */ /* 0x040fe20008000809 */
[----:B------:R-:W-:-:S03]  /*0250*/  FFMA R6, R6, UR5, R7 ;  /* 0x0000000506067c23 */ /* 0x000fc60008000007 */
[C-C-:B------:R-:W-:Y:S01]  /*0260*/  FADD R8, R4.reuse, R9.reuse ;  /* 0x0000000904087221 */ /* 0x140fe20000000000 */
[----:B------:R-:W-:Y:S01]  /*0270*/  FADD R10, R4, -R9 ;  /* 0x80000009040a7221 */ /* 0x000fe20000000000 */
[C-C-:B------:R-:W-:Y:S01]  /*0280*/  FADD R9, R5.reuse, R6.reuse ;  /* 0x0000000605097221 */ /* 0x140fe20000000000 */
[----:B------:R-:W-:-:S05]  /*0290*/  FADD R11, R5, -R6 ;  /* 0x80000006050b7221 */ /* 0x000fca0000000000 */
[----:B------:R1:W-:Y:S02]  /*02a0*/  STS.128 [R13], R8 ;  /* 0x000000080d007388 */ /* 0x0003e40000000c00 */
.L_x_1:
[----:B------:R-:W-:Y:S05]  /*02b0*/  BSYNC.RECONVERGENT B0 ;  /* 0x0000000000007941 */ /* 0x000fea0003800200 */
.L_x_0:
[----:B------:R-:W-:Y:S06]  /*02c0*/  BAR.SYNC.DEFER_BLOCKING 0x0 ;  /* 0x0000000000007b1d */ /* 0x000fec0000010000 */
[----:B------:R-:W-:Y:S04]  /*02d0*/  BSSY.RECONVERGENT B0, `(.L_x_2) ;  /* 0x0000016000007945 */ /* 0x000fe80003800200 */
[----:B------:R-:W-:Y:S05]  /*02e0*/  @P0 BRA `(.L_x_3) ;  /* 0x0000000000500947 */ /* 0x000fea0003800000 */
[----:B0-----:R-:W-:-:S04]  /*02f0*/  SHF.L.U32 R4, R2, 0x2, RZ ;  /* 0x0000000202047819 */ /* 0x001fc800000006ff */
[----:B------:R-:W-:Y:S02]  /*0300*/  LOP3.LUT R5, R4, 0x4, RZ, 0xc0, !PT ;  /* 0x0000000404057812 */ /* 0x000fe400078ec0ff */
[----:B------:R-:W-:Y:S02]  /*0310*/  LOP3.LUT R4, R2, 0x1, RZ, 0xc0, !PT ;  /* 0x0000000102047812 */ /* 0x000fe400078ec0ff */
[----:B------:R-:W-:Y:S02]  /*0320*/  SHF.L.U32 R5, R5, 0x2, RZ ;  /* 0x0000000205057819 */ /* 0x000fe400000006ff */
[----:B------:R-:W-:Y:S02]  /*0330*/  LOP3.LUT R4, R4, 0xc, R3, 0xf8, !PT ;  /* 0x0000000c04047812 */ /* 0x000fe400078ef803 */
[----:B------:R-:W0:Y:S02]  /*0340*/  LDC R6, c[0x3][R5] ;  /* 0x00c0000005067b82 */ /* 0x000e240000000800 */
[----:B------:R-:W-:-:S05]  /*0350*/  LEA R4, R4, UR4, 0x3 ;  /* 0x0000000404047c11 */ /* 0x000fca000f8e18ff */
[----:B-1----:R-:W0:Y:S01]  /*0360*/  LDS.64 R10, [R4+0x10] ;  /* 0x00001000040a7984 */ /* 0x002e220000000a00 */
[----:B------:R-:W1:Y:S03]  /*0370*/  LDC R7, c[0x3][R5+0x20] ;  /* 0x00c0080005077b82 */ /* 0x000e660000000800 */
[----:B------:R-:W2:Y:S01]  /*0380*/  LDS.64 R8, [R4] ;  /* 0x0000000004087984 */ /* 0x000ea20000000a00 */
[-C--:B0-----:R-:W-:Y:S01]  /*0390*/  FMUL R14, R6, R11.reuse ;  /* 0x0000000b060e7220 */ /* 0x081fe20000400000 */
[----:B-1----:R-:W-:-:S03]  /*03a0*/  FMUL R11, R7, R11 ;  /* 0x0000000b070b7220 */ /* 0x002fc60000400000 */
[-C--:B------:R-:W-:Y:S01]  /*03b0*/  FFMA R14, R7, R10.reuse, R14 ;  /* 0x0000000a070e7223 */ /* 0x080fe2000000000e */
[----:B------:R-:W-:-:S03]  /*03c0*/  FFMA R11, R6, R10, -R11 ;  /* 0x0000000a060b7223 */ /* 0x000fc6000000080b */
[C-C-:B--2---:R-:W-:Y:S01]  /*03d0*/  FADD R7, R9.reuse, R14.reuse ;  /* 0x0000000e09077221 */ /* 0x144fe20000000000 */
[----:B------:R-:W-:Y:S01]  /*03e0*/  FADD R9, R9, -R14 ;  /* 0x8000000e09097221 */ /* 0x000fe20000000000 */
[C-C-:B------:R-:W-:Y:S01]  /*03f0*/  FADD R6, R8.reuse, R11.reuse ;  /* 0x0000000b08067221 */ /* 0x140fe20000000000 */
[----:B------:R-:W-:-:S04]  /*0400*/  FADD R8, R8, -R11 ;  /* 0x8000000b08087221 */ /* 0x000fc80000000000 */
[----:B------:R2:W-:Y:S04]  /*0410*/  STS.64 [R4], R6 ;  /* 0x0000000604007388 */ /* 0x0005e80000000a00 */
[----:B------:R2:W-:Y:S02]  /*0420*/  STS.64 [R4+0x10], R8 ;  /* 0x0000100804007388 */ /* 0x0005e40000000a00 */
.L_x_3:
[----:B------:R-:W-:Y:S05]  /*0430*/  BSYNC.RECONVERGENT B0 ;  /* 0x0000000000007941 */ /* 0x000fea0003800200 */
.L_x_2:
[----:B------:R-:W-:Y:S06]  /*0440*/  BAR.SYNC.DEFER_BLOCKING 0x0 ;  /* 0x0000000000007b1d */ /* 0x000fec0000010000 */
[----:B------:R-:W-:Y:S04]  /*0450*/  BSSY.RECONVERGENT B0, `(.L_x_4) ;  /* 0x0000015000007945 */ /* 0x000fe80003800200 */
[----:B------:R-:W-:Y:S05]  /*0460*/  @P0 BRA `(.L_x_5) ;  /* 0x00000000004c0947 */ /* 0x000fea0003800000 */
[----:B0-----:R-:W-:Y:S02]  /*0470*/  LOP3.LUT R5, R3, 0x6, RZ, 0xc0, !PT ;  /* 0x0000000603057812 */ /* 0x001fe400078ec0ff */
[----:B--2---:R-:W-:Y:S02]  /*0480*/  LOP3.LUT R4, R2, 0x3, RZ, 0xc0, !PT ;  /* 0x0000000302047812 */ /* 0x004fe400078ec0ff */
        /* <DEDUP_REMOVED lines=17> */
.L_x_5:
[----:B------:R-:W-:Y:S05]  /*05a0*/  BSYNC.RECONVERGENT B0 ;  /* 0x0000000000007941 */ /* 0x000fea0003800200 */
.L_x_4:
[----:B------:R-:W-:Y:S06]  /*05b0*/  BAR.SYNC.DEFER_BLOCKING 0x0 ;  /* 0x0000000000007b1d */ /* 0x000fec0000010000 */
[----:B------:R-:W-:Y:S04]  /*05c0*/  BSSY.RECONVERGENT B0, `(.L_x_6) ;  /* 0x0000012000007945 */ /* 0x000fe80003800200 */
[----:B------:R-:W-:Y:S05]  /*05d0*/  @P0 BRA `(.L_x_7) ;  /* 0x0000000000400947 */ /* 0x000fea0003800000 */
[C---:B------:R-:W-:Y:S02]  /*05e0*/  SHF.L.U32 R3, R2.reuse, 0x2, RZ ;  /* 0x0000000202037819 */ /* 0x040fe400000006ff */
[----:B------:R-:W-:Y:S02]  /*05f0*/  LEA R2, R2, UR4, 0x3 ;  /* 0x0000000402027c11 */ /* 0x000fe4000f8e18ff */
[----:B0-23--:R-:W0:Y:S03]  /*0600*/  LDC R4, c[0x3][R3] ;  /* 0x00c0000003047b82 */ /* 0x00de260000000800 */
[----:B-1----:R-:W0:Y:S04]  /*0610*/  LDS.64 R8, [R2+0x40] ;  /* 0x0000400002087984 */ /* 0x002e280000000a00 */
[----:B------:R-:W1:Y:S01]  /*0620*/  LDS.64 R6, [R2] ;  /* 0x0000000002067984 */ /* 0x000e620000000a00 */
[----:B------:R-:W2:Y:S01]  /*0630*/  LDC R5, c[0x3][R3+0x20] ;  /* 0x00c0080003057b82 */ /* 0x000ea20000000800 */
[-C--:B0-----:R-:W-:Y:S01]  /*0640*/  FMUL R10, R4, R9.reuse ;  /* 0x00000009040a7220 */ /* 0x081fe20000400000 */
[----:B--2---:R-:W-:-:S03]  /*0650*/  FMUL R9, R5, R9 ;  /* 0x0000000905097220 */ /* 0x004fc60000400000 */
[-C--:B------:R-:W-:Y:S01]  /*0660*/  FFMA R10, R5, R8.reuse, R10 ;  /* 0x00000008050a7223 */ /* 0x080fe2000000000a */
[----:B------:R-:W-:-:S03]  /*0670*/  FFMA R9, R4, R8, -R9 ;  /* 0x0000000804097223 */ /* 0x000fc60000000809 */
[C-C-:B-1----:R-:W-:Y:S01]  /*0680*/  FADD R5, R7.reuse, R10.reuse ;  /* 0x0000000a07057221 */ /* 0x142fe20000000000 */
[----:B------:R-:W-:Y:S01]  /*0690*/  FADD R7, R7, -R10 ;  /* 0x8000000a07077221 */ /* 0x000fe20000000000 */
[C-C-:B------:R-:W-:Y:S01]  /*06a0*/  FADD R4, R6.reuse, R9.reuse ;  /* 0x0000000906047221 */ /* 0x140fe20000000000 */
[----:B------:R-:W-:-:S04]  /*06b0*/  FADD R6, R6, -R9 ;  /* 0x8000000906067221 */ /* 0x000fc80000000000 */
[----:B------:R4:W-:Y:S04]  /*06c0*/  STS.64 [R2], R4 ;  /* 0x0000000402007388 */ /* 0x0009e80000000a00 */
[----:B------:R4:W-:Y:S02]  /*06d0*/  STS.64 [R2+0x40], R6 ;  /* 0x0000400602007388 */ /* 0x0009e40000000a00 */
.L_x_7:
[----:B------:R-:W-:Y:S05]  /*06e0*/  BSYNC.RECONVERGENT B0 ;  /* 0x0000000000007941 */ /* 0x000fea0003800200 */
.L_x_6:
[----:B------:R-:W-:Y:S08]  /*06f0*/  BAR.SYNC.DEFER_BLOCKING 0x0 ;  /* 0x0000000000007b1d */ /* 0x000ff00000010000 */
[----:B----4-:R-:W4:Y:S01]  /*0700*/  LDC.64 R2, c[0x0][0x388] ;  /* 0x0000e200ff027b82 */ /* 0x010f220000000a00 */
[----:B-1----:R-:W1:Y:S01]  /*0710*/  LDS.64 R12, [R12] ;  /* 0x000000000c0c7984 */ /* 0x002e620000000a00 */
[----:B----4-:R-:W-:-:S05]  /*0720*/  IMAD.WIDE.U32 R2, R0, 0x8, R2 ;  /* 0x0000000800027825 */ /* 0x010fca00078e0002 */
[----:B-1----:R-:W-:Y:S01]  /*0730*/  STG.E.64 desc[UR6][R2.64], R12 ;  /* 0x0000000c02007986 */ /* 0x002fe2000c101b06 */
[----:B------:R-:W-:Y:S05]  /*0740*/  EXIT ;  /* 0x000000000000794d */ /* 0x000fea0003800000 */
.L_x_8:
[----:B------:R-:W-:-:S00]  /*0750*/  BRA `(.L_x_8) ;  /* 0xfffffffc00fc7947 */ /* 0x000fc0000383ffff */
[----:B------:R-:W-:-:S00]  /*0760*/  NOP ;  /* 0x0000000000007918 */ /* 0x000fc00000000000 */
        /* <DEDUP_REMOVED lines=9> */
.L_x_9:


//--------------------- .nv.shared._Z19fft16_simple_kernelPK6float2PS_i --------------------------
	.section	.nv.shared._Z19fft16_simple_kernelPK6float2PS_i,"aw",@nobits
	.sectionflags	@""
	.align	8
.nv.shared._Z19fft16_simple_kernelPK6float2PS_i:
	.zero		1152


//--------------------- .nv.shared.reserved.0     --------------------------
	.section	.nv.shared.reserved.0,"aw",@nobits
	.weak		__nv_reservedSMEM_offset_0_alias
	.size		__nv_reservedSMEM_offset_0_alias, 0, 64
	.other		__nv_reservedSMEM_offset_0_alias,@"STO_CUDA_RESERVED_SHARED STV_DEFAULT"
__nv_reservedSMEM_offset_0_alias:
	.zero		0
	.zero		64


//--------------------- .nv.constant0._Z19fft16_simple_kernelPK6float2PS_i --------------------------
	.section	.nv.constant0._Z19fft16_simple_kernelPK6float2PS_i,"a",@progbits
	.sectionflags	@""
	.align	4
.nv.constant0._Z19fft16_simple_kernelPK6float2PS_i:
	.zero		916


//--------------------- SYMBOLS --------------------------

	.type		.nv.reservedSmem.offset0,@object
	.size		.nv.reservedSmem.offset0,0x4
	.type		.nv.reservedSmem.cap,@object
	.size		.nv.reservedSmem.cap,0x4
